//
// Generated by NVIDIA NVVM Compiler
//
// Compiler Build ID: CL-36424714
// Cuda compilation tools, release 13.0, V13.0.88
// Based on NVVM 20.0.0
//

.version 9.0
.target sm_100
.address_size 64

	// .globl	_Z4meanPKfPf

.visible .entry _Z4meanPKfPf(
	.param .u64 .ptr .align 1 _Z4meanPKfPf_param_0,
	.param .u64 .ptr .align 1 _Z4meanPKfPf_param_1
)
.maxntid 256
{
	.reg .pred 	%p<3>;
	.reg .b32 	%r<13>;
	.reg .b32 	%f<69>;
	.reg .b64 	%rd<10>;

	ld.param.u64 	%rd2, [_Z4meanPKfPf_param_0];
	ld.param.u64 	%rd3, [_Z4meanPKfPf_param_1];
	mov.u32 	%r7, %ctaid.x;
	mov.u32 	%r8, %ntid.x;
	mov.u32 	%r9, %tid.x;
	mad.lo.s32 	%r1, %r7, %r8, %r9;
	setp.gt.s32 	%p1, %r1, 511;
	@%p1 bra 	$L__BB0_4;
	shl.b32 	%r11, %r1, 9;
	cvta.to.global.u64 	%rd4, %rd2;
	add.s64 	%rd1, %rd4, 64;
	mov.f32 	%f68, 0f00000000;
	mov.b32 	%r12, 0;
$L__BB0_2:
	mul.wide.s32 	%rd5, %r11, 4;
	add.s64 	%rd6, %rd1, %rd5;
	ld.global.nc.f32 	%f4, [%rd6+-64];
	add.f32 	%f5, %f68, %f4;
	ld.global.nc.f32 	%f6, [%rd6+-60];
	add.f32 	%f7, %f5, %f6;
	ld.global.nc.f32 	%f8, [%rd6+-56];
	add.f32 	%f9, %f7, %f8;
	ld.global.nc.f32 	%f10, [%rd6+-52];
	add.f32 	%f11, %f9, %f10;
	ld.global.nc.f32 	%f12, [%rd6+-48];
	add.f32 	%f13, %f11, %f12;
	ld.global.nc.f32 	%f14, [%rd6+-44];
	add.f32 	%f15, %f13, %f14;
	ld.global.nc.f32 	%f16, [%rd6+-40];
	add.f32 	%f17, %f15, %f16;
	ld.global.nc.f32 	%f18, [%rd6+-36];
	add.f32 	%f19, %f17, %f18;
	ld.global.nc.f32 	%f20, [%rd6+-32];
	add.f32 	%f21, %f19, %f20;
	ld.global.nc.f32 	%f22, [%rd6+-28];
	add.f32 	%f23, %f21, %f22;
	ld.global.nc.f32 	%f24, [%rd6+-24];
	add.f32 	%f25, %f23, %f24;
	ld.global.nc.f32 	%f26, [%rd6+-20];
	add.f32 	%f27, %f25, %f26;
	ld.global.nc.f32 	%f28, [%rd6+-16];
	add.f32 	%f29, %f27, %f28;
	ld.global.nc.f32 	%f30, [%rd6+-12];
	add.f32 	%f31, %f29, %f30;
	ld.global.nc.f32 	%f32, [%rd6+-8];
	add.f32 	%f33, %f31, %f32;
	ld.global.nc.f32 	%f34, [%rd6+-4];
	add.f32 	%f35, %f33, %f34;
	ld.global.nc.f32 	%f36, [%rd6];
	add.f32 	%f37, %f35, %f36;
	ld.global.nc.f32 	%f38, [%rd6+4];
	add.f32 	%f39, %f37, %f38;
	ld.global.nc.f32 	%f40, [%rd6+8];
	add.f32 	%f41, %f39, %f40;
	ld.global.nc.f32 	%f42, [%rd6+12];
	add.f32 	%f43, %f41, %f42;
	ld.global.nc.f32 	%f44, [%rd6+16];
	add.f32 	%f45, %f43, %f44;
	ld.global.nc.f32 	%f46, [%rd6+20];
	add.f32 	%f47, %f45, %f46;
	ld.global.nc.f32 	%f48, [%rd6+24];
	add.f32 	%f49, %f47, %f48;
	ld.global.nc.f32 	%f50, [%rd6+28];
	add.f32 	%f51, %f49, %f50;
	ld.global.nc.f32 	%f52, [%rd6+32];
	add.f32 	%f53, %f51, %f52;
	ld.global.nc.f32 	%f54, [%rd6+36];
	add.f32 	%f55, %f53, %f54;
	ld.global.nc.f32 	%f56, [%rd6+40];
	add.f32 	%f57, %f55, %f56;
	ld.global.nc.f32 	%f58, [%rd6+44];
	add.f32 	%f59, %f57, %f58;
	ld.global.nc.f32 	%f60, [%rd6+48];
	add.f32 	%f61, %f59, %f60;
	ld.global.nc.f32 	%f62, [%rd6+52];
	add.f32 	%f63, %f61, %f62;
	ld.global.nc.f32 	%f64, [%rd6+56];
	add.f32 	%f65, %f63, %f64;
	ld.global.nc.f32 	%f66, [%rd6+60];
	add.f32 	%f68, %f65, %f66;
	add.s32 	%r12, %r12, 32;
	add.s32 	%r11, %r11, 32;
	setp.ne.s32 	%p2, %r12, 512;
	@%p2 bra 	$L__BB0_2;
	mul.f32 	%f67, %f68, 0f3B000000;
	cvta.to.global.u64 	%rd7, %rd3;
	mul.wide.s32 	%rd8, %r1, 4;
	add.s64 	%rd9, %rd7, %rd8;
	st.global.f32 	[%rd9], %f67;
$L__BB0_4:
	ret;

}


// ===== COMPILED SASS (sm_100) =====

	.target	sm_100

	.elftype	@"ET_EXEC"


//--------------------- .note.nv.tkinfo           --------------------------
	.section	.note.nv.tkinfo,"",@"SHT_NOTE"
	.sectionflags	@"SHF_NOTE_NV_TKINFO"
	.tkinfo
        /*0018*/ 	.word	0x00000002
        /*0030*/ 	.string	""
        /*0030*/ 	.string	"ptxas"
        /*0030*/ 	.string	"Cuda compilation tools, release 13.0, V13.0.88"
        /*0030*/ 	.string	"Build cuda_13.0.r13.0/compiler.36424714_0"
        /*0030*/ 	.string	"-arch sm_100 -m 64 "



//--------------------- .note.nv.cuinfo           --------------------------
	.section	.note.nv.cuinfo,"",@"SHT_NOTE"
	.sectionflags	@"SHF_NOTE_NV_CUINFO"
        /*0018*/ 	.short	0x0002
        /*001a*/ 	.short	0x0064
        /*001c*/ 	.short	0x0082
	.zero		2


//--------------------- .nv.info                  --------------------------
	.section	.nv.info,"",@"SHT_CUDA_INFO"
	.align	4


	//----- nvinfo : EIATTR_REGCOUNT
	.align		4
        /*0000*/ 	.byte	0x04, 0x2f
        /*0002*/ 	.short	(.L_1 - .L_0)
	.align		4
.L_0:
        /*0004*/ 	.word	index@(_Z4meanPKfPf)
        /*0008*/ 	.word	0x0000001f


	//----- nvinfo : EIATTR_FRAME_SIZE
	.align		4
.L_1:
        /*000c*/ 	.byte	0x04, 0x11
        /*000e*/ 	.short	(.L_3 - .L_2)
	.align		4
.L_2:
        /*0010*/ 	.word	index@(_Z4meanPKfPf)
        /*0014*/ 	.word	0x00000000


	//----- nvinfo : EIATTR_MIN_STACK_SIZE
	.align		4
.L_3:
        /*0018*/ 	.byte	0x04, 0x12
        /*001a*/ 	.short	(.L_5 - .L_4)
	.align		4
.L_4:
        /*001c*/ 	.word	index@(_Z4meanPKfPf)
        /*0020*/ 	.word	0x00000000
.L_5:


//--------------------- .nv.compat                --------------------------
	.section	.nv.compat,"",@"SHT_CUDA_COMPAT_INFO"
	.align	4
        /*0000*/ 	.byte	0x02, 0x09, 0x00, 0x00, 0x02, 0x02, 0x01, 0x00, 0x02, 0x05, 0x05, 0x00, 0x03, 0x07, 0x01, 0x01
        /*0010*/ 	.byte	0x02, 0x03, 0x00, 0x00, 0x02, 0x06, 0x01, 0x00, 0x04, 0x0b, 0x08, 0x00, 0x09, 0x00, 0x00, 0x00
        /*0020*/ 	.byte	0x00, 0x00, 0x00, 0x00


//--------------------- .nv.info._Z4meanPKfPf     --------------------------
	.section	.nv.info._Z4meanPKfPf,"",@"SHT_CUDA_INFO"
	.sectionflags	@""
	.align	4


	//----- nvinfo : EIATTR_CUDA_API_VERSION
	.align		4
        /*0000*/ 	.byte	0x04, 0x37
        /*0002*/ 	.short	(.L_7 - .L_6)
.L_6:
        /*0004*/ 	.word	0x00000082


	//----- nvinfo : EIATTR_KPARAM_INFO
	.align		4
.L_7:
        /*0008*/ 	.byte	0x04, 0x17
        /*000a*/ 	.short	(.L_9 - .L_8)
.L_8:
        /*000c*/ 	.word	0x00000000
        /*0010*/ 	.short	0x0001
        /*0012*/ 	.short	0x0008
        /*0014*/ 	.byte	0x00, 0xf5, 0x21, 0x00


	//----- nvinfo : EIATTR_KPARAM_INFO
	.align		4
.L_9:
        /*0018*/ 	.byte	0x04, 0x17
        /*001a*/ 	.short	(.L_11 - .L_10)
.L_10:
        /*001c*/ 	.word	0x00000000
        /*0020*/ 	.short	0x0000
        /*0022*/ 	.short	0x0000
        /*0024*/ 	.byte	0x00, 0xf5, 0x21, 0x00


	//----- nvinfo : EIATTR_SPARSE_MMA_MASK
	.align		4
.L_11:
        /*0028*/ 	.byte	0x03, 0x50
        /*002a*/ 	.short	0x0000


	//----- nvinfo : EIATTR_MAXREG_COUNT
	.align		4
        /*002c*/ 	.byte	0x03, 0x1b
        /*002e*/ 	.short	0x00ff


	//----- nvinfo : EIATTR_MERCURY_ISA_VERSION
	.align		4
        /*0030*/ 	.byte	0x03, 0x5f
        /*0032*/ 	.short	0x0101


	//----- nvinfo : EIATTR_VRC_CTA_INIT_COUNT
	.align		4
        /*0034*/ 	.byte	0x02, 0x4a
	.zero		1
	.zero		1


	//----- nvinfo : EIATTR_EXIT_INSTR_OFFSETS
	.align		4
        /*0038*/ 	.byte	0x04, 0x1c
        /*003a*/ 	.short	(.L_13 - .L_12)


	//   ....[0]....
.L_12:
        /*003c*/ 	.word	0x00000060


	//   ....[1]....
        /*0040*/ 	.word	0x00000590


	//----- nvinfo : EIATTR_MAX_THREADS
	.align		4
.L_13:
        /*0044*/ 	.byte	0x04, 0x05
        /*0046*/ 	.short	(.L_15 - .L_14)
.L_14:
        /*0048*/ 	.word	0x00000100
        /*004c*/ 	.word	0x00000001
        /*0050*/ 	.word	0x00000001


	//----- nvinfo : EIATTR_CBANK_PARAM_SIZE
	.align		4
.L_15:
        /*0054*/ 	.byte	0x03, 0x19
        /*0056*/ 	.short	0x0010


	//----- nvinfo : EIATTR_PARAM_CBANK
	.align		4
        /*0058*/ 	.byte	0x04, 0x0a
        /*005a*/ 	.short	(.L_17 - .L_16)
	.align		4
.L_16:
        /*005c*/ 	.word	index@(.nv.constant0._Z4meanPKfPf)
        /*0060*/ 	.short	0x0380
        /*0062*/ 	.short	0x0010


	//----- nvinfo : EIATTR_SW_WAR
	.align		4
.L_17:
        /*0064*/ 	.byte	0x04, 0x36
        /*0066*/ 	.short	(.L_19 - .L_18)
.L_18:
        /*0068*/ 	.word	0x00000008
.L_19:


//--------------------- .nv.callgraph             --------------------------
	.section	.nv.callgraph,"",@"SHT_CUDA_CALLGRAPH"
	.align	4
	.sectionentsize	8
	.align		4
        /*0000*/ 	.word	0x00000000
	.align		4
        /*0004*/ 	.word	0xffffffff
	.align		4
        /*0008*/ 	.word	0x00000000
	.align		4
        /*000c*/ 	.word	0xfffffffe
	.align		4
        /*0010*/ 	.word	0x00000000
	.align		4
        /*0014*/ 	.word	0xfffffffd
	.align		4
        /*0018*/ 	.word	0x00000000
	.align		4
        /*001c*/ 	.word	0xfffffffc


//--------------------- .text._Z4meanPKfPf        --------------------------
	.section	.text._Z4meanPKfPf,"ax",@progbits
	.align	128
        .global         _Z4meanPKfPf
        .type           _Z4meanPKfPf,@function
        .size           _Z4meanPKfPf,(.L_x_2 - _Z4meanPKfPf)
        .other          _Z4meanPKfPf,@"STO_CUDA_ENTRY STV_DEFAULT"
_Z4meanPKfPf:
.text._Z4meanPKfPf:
[----:B------:R-:W-:Y:S01]  /*0000*/  LDC R1, c[0x0][0x37c] ;  /* 0x0000df00ff017b82 */ /* 0x000fe20000000800 */
[----:B------:R-:W0:Y:S07]  /*0010*/  S2R R3, SR_TID.X ;  /* 0x0000000000037919 */ /* 0x000e2e0000002100 */
[----:B------:R-:W0:Y:S08]  /*0020*/  S2UR UR4, SR_CTAID.X ;  /* 0x00000000000479c3 */ /* 0x000e300000002500 */
[----:B------:R-:W0:Y:S02]  /*0030*/  LDC R0, c[0x0][0x360] ;  /* 0x0000d800ff007b82 */ /* 0x000e240000000800 */
[----:B0-----:R-:W-:-:S05]  /*0040*/  IMAD R0, R0, UR4, R3 ;  /* 0x0000000400007c24 */ /* 0x001fca000f8e0203 */
[----:B------:R-:W-:-:S13]  /*0050*/  ISETP.GT.AND P0, PT, R0, 0x1ff, PT ;  /* 0x000001ff0000780c */ /* 0x000fda0003f04270 */
[----:B------:R-:W-:Y:S05]  /*0060*/  @P0 EXIT ;  /* 0x000000000000094d */ /* 0x000fea0003800000 */
[----:B------:R-:W0:Y:S01]  /*0070*/  LDCU.64 UR6, c[0x0][0x380] ;  /* 0x00007000ff0677ac */ /* 0x000e220008000a00 */
[----:B------:R-:W-:Y:S01]  /*0080*/  HFMA2 R20, -RZ, RZ, 0, 0 ;  /* 0x00000000ff147431 */ /* 0x000fe200000001ff */
[----:B------:R-:W-:Y:S01]  /*0090*/  SHF.L.U32 R4, R0, 0x9, RZ ;  /* 0x0000000900047819 */ /* 0x000fe200000006ff */
[----:B------:R-:W1:Y:S01]  /*00a0*/  LDCU.64 UR8, c[0x0][0x358] ;  /* 0x00006b00ff0877ac */ /* 0x000e620008000a00 */
[----:B------:R-:W-:Y:S01]  /*00b0*/  UMOV UR4, URZ ;  /* 0x000000ff00047c82 */ /* 0x000fe20008000000 */
[----:B0-----:R-:W-:-:S04]  /*00c0*/  UIADD3 UR5, UP0, UPT, UR6, 0x40, URZ ;  /* 0x0000004006057890 */ /* 0x001fc8000ff1e0ff */
[----:B-1----:R-:W-:-:S12]  /*00d0*/  UIADD3.X UR6, UPT, UPT, URZ, UR7, URZ, UP0, !UPT ;  /* 0x00000007ff067290 */ /* 0x002fd800087fe4ff */
.L_x_0:
[----:B------:R-:W-:Y:S02]  /*00e0*/  MOV R2, UR5 ;  /* 0x0000000500027c02 */ /* 0x000fe40008000f00 */
[----:B------:R-:W-:-:S03]  /*00f0*/  MOV R3, UR6 ;  /* 0x0000000600037c02 */ /* 0x000fc60008000f00 */
[----:B------:R-:W-:-:S05]  /*0100*/  IMAD.WIDE R2, R4, 0x4, R2 ;  /* 0x0000000404027825 */ /* 0x000fca00078e0202 */
[----:B------:R-:W2:Y:S04]  /*0110*/  LDG.E.CONSTANT R21, desc[UR8][R2.64+-0x40] ;  /* 0xffffc00802157981 */ /* 0x000ea8000c1e9900 */
[----:B------:R-:W3:Y:S04]  /*0120*/  LDG.E.CONSTANT R27, desc[UR8][R2.64+-0x3c] ;  /* 0xffffc408021b7981 */ /* 0x000ee8000c1e9900 */
[----:B------:R-:W4:Y:S04]  /*0130*/  LDG.E.CONSTANT R22, desc[UR8][R2.64+-0x38] ;  /* 0xffffc80802167981 */ /* 0x000f28000c1e9900 */
[----:B------:R-:W5:Y:S04]  /*0140*/  LDG.E.CONSTANT R23, desc[UR8][R2.64+-0x34] ;  /* 0xffffcc0802177981 */ /* 0x000f68000c1e9900 */
        /* <DEDUP_REMOVED lines=16> */
[----:B------:R-:W5:Y:S01]  /*0250*/  LDG.E.CONSTANT R19, desc[UR8][R2.64+0x10] ;  /* 0x0000100802137981 */ /* 0x000f62000c1e9900 */
[----:B--2---:R-:W-:-:S03]  /*0260*/  FADD R20, R21, R20 ;  /* 0x0000001415147221 */ /* 0x004fc60000000000 */
[----:B------:R-:W2:Y:S01]  /*0270*/  LDG.E.CONSTANT R21, desc[UR8][R2.64+0x14] ;  /* 0x0000140802157981 */ /* 0x000ea2000c1e9900 */
[----:B---3--:R-:W-:-:S03]  /*0280*/  FADD R27, R20, R27 ;  /* 0x0000001b141b7221 */ /* 0x008fc60000000000 */
[----:B------:R-:W3:Y:S01]  /*0290*/  LDG.E.CONSTANT R20, desc[UR8][R2.64+0x18] ;  /* 0x0000180802147981 */ /* 0x000ee2000c1e9900 */
[----:B----4-:R-:W-:-:S03]  /*02a0*/  FADD R26, R27, R22 ;  /* 0x000000161b1a7221 */ /* 0x010fc60000000000 */
[----:B------:R-:W4:Y:S01]  /*02b0*/  LDG.E.CONSTANT R22, desc[UR8][R2.64+0x1c] ;  /* 0x00001c0802167981 */ /* 0x000f22000c1e9900 */
[----:B-----5:R-:W-:-:S03]  /*02c0*/  FADD R27, R26, R23 ;  /* 0x000000171a1b7221 */ /* 0x020fc60000000000 */
[----:B------:R-:W5:Y:S01]  /*02d0*/  LDG.E.CONSTANT R23, desc[UR8][R2.64+0x20] ;  /* 0x0000200802177981 */ /* 0x000f62000c1e9900 */
[----:B------:R-:W-:-:S03]  /*02e0*/  FADD R26, R27, R24 ;  /* 0x000000181b1a7221 */ /* 0x000fc60000000000 */
        /* <DEDUP_REMOVED lines=10> */
[----:B------:R-:W5:Y:S04]  /*0390*/  LDG.E.CONSTANT R8, desc[UR8][R2.64+0x38] ;  /* 0x0000380802087981 */ /* 0x000f68000c1e9900 */
[----:B------:R-:W5:Y:S01]  /*03a0*/  LDG.E.CONSTANT R26, desc[UR8][R2.64+0x3c] ;  /* 0x00003c08021a7981 */ /* 0x000f62000c1e9900 */
[----:B------:R-:W-:Y:S01]  /*03b0*/  FADD R9, R28, R9 ;  /* 0x000000091c097221 */ /* 0x000fe20000000000 */
[----:B------:R-:W-:Y:S01]  /*03c0*/  UIADD3 UR4, UPT, UPT, UR4, 0x20, URZ ;  /* 0x0000002004047890 */ /* 0x000fe2000fffe0ff */
[----:B------:R-:W-:Y:S02]  /*03d0*/  IADD3 R4, PT, PT, R4, 0x20, RZ ;  /* 0x0000002004047810 */ /* 0x000fe40007ffe0ff */
[----:B------:R-:W-:Y:S01]  /*03e0*/  FADD R10, R9, R10 ;  /* 0x0000000a090a7221 */ /* 0x000fe20000000000 */
[----:B------:R-:W-:-:S03]  /*03f0*/  UISETP.NE.AND UP0, UPT, UR4, 0x200, UPT ;  /* 0x000002000400788c */ /* 0x000fc6000bf05270 */
[----:B------:R-:W-:-:S04]  /*0400*/  FADD R11, R10, R11 ;  /* 0x0000000b0a0b7221 */ /* 0x000fc80000000000 */
        /* <DEDUP_REMOVED lines=8> */
[----:B--2---:R-:W-:-:S04]  /*0490*/  FADD R21, R18, R21 ;  /* 0x0000001512157221 */ /* 0x004fc80000000000 */
[----:B---3--:R-:W-:-:S04]  /*04a0*/  FADD R21, R21, R20 ;  /* 0x0000001415157221 */ /* 0x008fc80000000000 */
[----:B----4-:R-:W-:-:S04]  /*04b0*/  FADD R22, R21, R22 ;  /* 0x0000001615167221 */ /* 0x010fc80000000000 */
[----:B-----5:R-:W-:-:S04]  /*04c0*/  FADD R23, R22, R23 ;  /* 0x0000001716177221 */ /* 0x020fc80000000000 */
[----:B------:R-:W-:-:S04]  /*04d0*/  FADD R24, R23, R24 ;  /* 0x0000001817187221 */ /* 0x000fc80000000000 */
[----:B------:R-:W-:-:S04]  /*04e0*/  FADD R24, R24, R25 ;  /* 0x0000001918187221 */ /* 0x000fc80000000000 */
[----:B------:R-:W-:-:S04]  /*04f0*/  FADD R5, R24, R5 ;  /* 0x0000000518057221 */ /* 0x000fc80000000000 */
[----:B------:R-:W-:-:S04]  /*0500*/  FADD R6, R5, R6 ;  /* 0x0000000605067221 */ /* 0x000fc80000000000 */
[----:B------:R-:W-:-:S04]  /*0510*/  FADD R7, R6, R7 ;  /* 0x0000000706077221 */ /* 0x000fc80000000000 */
[----:B------:R-:W-:-:S04]  /*0520*/  FADD R7, R7, R8 ;  /* 0x0000000807077221 */ /* 0x000fc80000000000 */
[----:B------:R-:W-:Y:S01]  /*0530*/  FADD R20, R7, R26 ;  /* 0x0000001a07147221 */ /* 0x000fe20000000000 */
[----:B------:R-:W-:Y:S06]  /*0540*/  BRA.U UP0, `(.L_x_0) ;  /* 0xfffffff900e47547 */ /* 0x000fec000b83ffff */
[----:B------:R-:W0:Y:S01]  /*0550*/  LDC.64 R2, c[0x0][0x388] ;  /* 0x0000e200ff027b82 */ /* 0x000e220000000a00 */
[----:B------:R-:W-:Y:S01]  /*0560*/  FMUL R5, R20, 0.001953125 ;  /* 0x3b00000014057820 */ /* 0x000fe20000400000 */
[----:B0-----:R-:W-:-:S05]  /*0570*/  IMAD.WIDE R2, R0, 0x4, R2 ;  /* 0x0000000400027825 */ /* 0x001fca00078e0202 */
[----:B------:R-:W-:Y:S01]  /*0580*/  STG.E desc[UR8][R2.64], R5 ;  /* 0x0000000502007986 */ /* 0x000fe2000c101908 */
[----:B------:R-:W-:Y:S05]  /*0590*/  EXIT ;  /* 0x000000000000794d */ /* 0x000fea0003800000 */
.L_x_1:
[----:B------:R-:W-:-:S00]  /*05a0*/  BRA `(.L_x_1) ;  /* 0xfffffffc00fc7947 */ /* 0x000fc0000383ffff */
[----:B------:R-:W-:-:S00]  /*05b0*/  NOP ;  /* 0x0000000000007918 */ /* 0x000fc00000000000 */
        /* <DEDUP_REMOVED lines=12> */
.L_x_2:


//--------------------- .nv.shared.reserved.0     --------------------------
	.section	.nv.shared.reserved.0,"aw",@nobits
	.weak		__nv_reservedSMEM_offset_0_alias
	.size		__nv_reservedSMEM_offset_0_alias, 0, 64
	.other		__nv_reservedSMEM_offset_0_alias,@"STO_CUDA_RESERVED_SHARED STV_DEFAULT"
__nv_reservedSMEM_offset_0_alias:
	.zero		0
	.zero		64


//--------------------- .nv.constant0._Z4meanPKfPf --------------------------
	.section	.nv.constant0._Z4meanPKfPf,"a",@progbits
	.sectionflags	@""
	.align	4
.nv.constant0._Z4meanPKfPf:
	.zero		912


//--------------------- SYMBOLS --------------------------

	.type		.nv.reservedSmem.offset0,@object
	.size		.nv.reservedSmem.offset0,0x4
